	.headerflags	@"EF_CUDA_TEXMODE_UNIFIED EF_CUDA_64BIT_ADDRESS EF_CUDA_ACCELERATORS EF_CUDA_SM90 EF_CUDA_VIRTUAL_SM(EF_CUDA_SM90)"
	.elftype	@"ET_EXEC"


//--------------------- .nv.info                  --------------------------
	.section	.nv.info,"",@"SHT_CUDA_INFO"
	.align	4


	//----- nvinfo : EIATTR_REGCOUNT
	.align		4
        /*0000*/ 	.byte	0x04, 0x2f
        /*0002*/ 	.short	(.L_1 - .L_0)
	.align		4
.L_0:
        /*0004*/ 	.word	index@(triton_poi_fused_1)
        /*0008*/ 	.word	0x00000020


	//----- nvinfo : EIATTR_MIN_STACK_SIZE
	.align		4
.L_1:
        /*000c*/ 	.byte	0x04, 0x12
        /*000e*/ 	.short	(.L_3 - .L_2)
	.align		4
.L_2:
        /*0010*/ 	.word	index@(triton_poi_fused_1)
        /*0014*/ 	.word	0x00000000


	//----- nvinfo : EIATTR_FRAME_SIZE
	.align		4
.L_3:
        /*0018*/ 	.byte	0x04, 0x11
        /*001a*/ 	.short	(.L_5 - .L_4)
	.align		4
.L_4:
        /*001c*/ 	.word	index@(triton_poi_fused_1)
        /*0020*/ 	.word	0x00000000


	//----- nvinfo : EIATTR_MIN_STACK_SIZE
	.align		4
.L_5:
        /*0024*/ 	.byte	0x04, 0x12
        /*0026*/ 	.short	(.L_7 - .L_6)
	.align		4
.L_6:
        /*0028*/ 	.word	index@(triton_poi_fused_1)
        /*002c*/ 	.word	0x00000000
.L_7:


//--------------------- .nv.info.triton_poi_fused_1 --------------------------
	.section	.nv.info.triton_poi_fused_1,"",@"SHT_CUDA_INFO"
	.sectionflags	@""
	.align	4


	//----- nvinfo : EIATTR_CUDA_API_VERSION
	.align		4
        /*0000*/ 	.byte	0x04, 0x37
        /*0002*/ 	.short	(.L_9 - .L_8)
.L_8:
        /*0004*/ 	.word	0x0000007c


	//----- nvinfo : EIATTR_KPARAM_INFO
	.align		4
.L_9:
        /*0008*/ 	.byte	0x04, 0x17
        /*000a*/ 	.short	(.L_11 - .L_10)
.L_10:
        /*000c*/ 	.word	0x00000000
        /*0010*/ 	.short	0x0003
        /*0012*/ 	.short	0x0014
        /*0014*/ 	.byte	0x00, 0xf0, 0x11, 0x00


	//----- nvinfo : EIATTR_KPARAM_INFO
	.align		4
.L_11:
        /*0018*/ 	.byte	0x04, 0x17
        /*001a*/ 	.short	(.L_13 - .L_12)
.L_12:
        /*001c*/ 	.word	0x00000000
        /*0020*/ 	.short	0x0002
        /*0022*/ 	.short	0x0010
        /*0024*/ 	.byte	0x00, 0xf0, 0x11, 0x00


	//----- nvinfo : EIATTR_KPARAM_INFO
	.align		4
.L_13:
        /*0028*/ 	.byte	0x04, 0x17
        /*002a*/ 	.short	(.L_15 - .L_14)
.L_14:
        /*002c*/ 	.word	0x00000000
        /*0030*/ 	.short	0x0001
        /*0032*/ 	.short	0x0008
        /*0034*/ 	.byte	0x00, 0xf4, 0x21, 0x00


	//----- nvinfo : EIATTR_KPARAM_INFO
	.align		4
.L_15:
        /*0038*/ 	.byte	0x04, 0x17
        /*003a*/ 	.short	(.L_17 - .L_16)
.L_16:
        /*003c*/ 	.word	0x00000000
        /*0040*/ 	.short	0x0000
        /*0042*/ 	.short	0x0000
        /*0044*/ 	.byte	0x00, 0xf4, 0x21, 0x00


	//----- nvinfo : EIATTR_SPARSE_MMA_MASK
	.align		4
.L_17:
        /*0048*/ 	.byte	0x03, 0x50
        /*004a*/ 	.short	0x0000


	//----- nvinfo : EIATTR_MAXREG_COUNT
	.align		4
        /*004c*/ 	.byte	0x03, 0x1b
        /*004e*/ 	.short	0x00ff


	//----- nvinfo : EIATTR_EXIT_INSTR_OFFSETS
	.align		4
        /*0050*/ 	.byte	0x04, 0x1c
        /*0052*/ 	.short	(.L_19 - .L_18)


	//   ....[0]....
.L_18:
        /*0054*/ 	.word	0x00000890


	//   ....[1]....
        /*0058*/ 	.word	0x00000930


	//----- nvinfo : EIATTR_REQNTID
	.align		4
.L_19:
        /*005c*/ 	.byte	0x04, 0x10
        /*005e*/ 	.short	(.L_21 - .L_20)
.L_20:
        /*0060*/ 	.word	0x00000080
        /*0064*/ 	.word	0x00000001
        /*0068*/ 	.word	0x00000001


	//----- nvinfo : EIATTR_CBANK_PARAM_SIZE
	.align		4
.L_21:
        /*006c*/ 	.byte	0x03, 0x19
        /*006e*/ 	.short	0x0018


	//----- nvinfo : EIATTR_PARAM_CBANK
	.align		4
        /*0070*/ 	.byte	0x04, 0x0a
        /*0072*/ 	.short	(.L_23 - .L_22)
	.align		4
.L_22:
        /*0074*/ 	.word	index@(.nv.constant0.triton_poi_fused_1)
        /*0078*/ 	.short	0x0210
        /*007a*/ 	.short	0x0018


	//----- nvinfo : EIATTR_SW_WAR
	.align		4
.L_23:
        /*007c*/ 	.byte	0x04, 0x36
        /*007e*/ 	.short	(.L_25 - .L_24)
.L_24:
        /*0080*/ 	.word	0x00000008
.L_25:


//--------------------- .nv.callgraph             --------------------------
	.section	.nv.callgraph,"",@"SHT_CUDA_CALLGRAPH"
	.align	4
	.sectionentsize	8
	.align		4
        /*0000*/ 	.word	0x00000000
	.align		4
        /*0004*/ 	.word	0xffffffff
	.align		4
        /*0008*/ 	.word	0x00000000
	.align		4
        /*000c*/ 	.word	0xfffffffe
	.align		4
        /*0010*/ 	.word	0x00000000
	.align		4
        /*0014*/ 	.word	0xfffffffd
	.align		4
        /*0018*/ 	.word	0x00000000
	.align		4
        /*001c*/ 	.word	0xfffffffc


//--------------------- .text.triton_poi_fused_1  --------------------------
	.section	.text.triton_poi_fused_1,"ax",@progbits
	.sectionflags	@"SHF_BARRIERS=1"
	.align	128
        .global         triton_poi_fused_1
        .type           triton_poi_fused_1,@function
        .size           triton_poi_fused_1,(.L_x_1 - triton_poi_fused_1)
        .other          triton_poi_fused_1,@"STO_CUDA_ENTRY STV_DEFAULT"
triton_poi_fused_1:
.text.triton_poi_fused_1:
[----:B------:R-:W0:Y:S01]  /*0000*/  LDC R1, c[0x0][0x28] ;  /* 0x00000a00ff017b82 */ /* 0x000e220000000800 */
[----:B------:R-:W1:Y:S07]  /*0010*/  S2R R2, SR_TID.X ;  /* 0x0000000000027919 */ /* 0x000e6e0000002100 */
[----:B------:R-:W2:Y:S01]  /*0020*/  S2UR UR4, SR_CTAID.Y ;  /* 0x00000000000479c3 */ /* 0x000ea20000002600 */
[----:B------:R-:W-:Y:S02]  /*0030*/  CS2R R8, SRZ ;  /* 0x0000000000087805 */ /* 0x000fe4000001ff00 */
[----:B------:R-:W-:Y:S01]  /*0040*/  CS2R R10, SRZ ;  /* 0x00000000000a7805 */ /* 0x000fe2000001ff00 */
[----:B------:R-:W3:Y:S01]  /*0050*/  S2R R13, SR_CTAID.X ;  /* 0x00000000000d7919 */ /* 0x000ee20000002500 */
[----:B------:R-:W-:-:S03]  /*0060*/  ULDC.64 UR8, c[0x0][0x208] ;  /* 0x0000820000087ab9 */ /* 0x000fc60000000a00 */
[----:B------:R-:W4:Y:S01]  /*0070*/  LDC.64 R4, c[0x0][0x210] ;  /* 0x00008400ff047b82 */ /* 0x000f220000000a00 */
[----:B--2---:R-:W-:Y:S01]  /*0080*/  USHF.L.U32 UR4, UR4, 0x4, URZ ;  /* 0x0000000404047899 */ /* 0x004fe2000800063f */
[----:B-1----:R-:W-:Y:S01]  /*0090*/  SHF.R.U32.HI R0, RZ, 0x4, R2 ;  /* 0x00000004ff007819 */ /* 0x002fe20000011602 */
[----:B------:R-:W-:-:S03]  /*00a0*/  IMAD.SHL.U32 R6, R2, 0x4, RZ ;  /* 0x0000000402067824 */ /* 0x000fc600078e00ff */
[----:B------:R-:W-:Y:S01]  /*00b0*/  SGXT.U32 R0, R0, 0x3 ;  /* 0x000000030000781a */ /* 0x000fe20000000000 */
[----:B---3--:R-:W-:-:S03]  /*00c0*/  IMAD.SHL.U32 R13, R13, 0x40, RZ ;  /* 0x000000400d0d7824 */ /* 0x008fc600078e00ff */
[----:B------:R-:W-:Y:S02]  /*00d0*/  LOP3.LUT R0, R0, UR4, RZ, 0xfc, !PT ;  /* 0x0000000400007c12 */ /* 0x000fe4000f8efcff */
[----:B------:R-:W-:Y:S02]  /*00e0*/  LOP3.LUT R3, R13, 0x3c, R6, 0xf8, !PT ;  /* 0x0000003c0d037812 */ /* 0x000fe400078ef806 */
[----:B------:R-:W-:-:S03]  /*00f0*/  ISETP.GE.AND P0, PT, R0, 0xc, PT ;  /* 0x0000000c0000780c */ /* 0x000fc60003f06270 */
[C---:B------:R-:W-:Y:S01]  /*0100*/  IMAD R15, R0.reuse, 0x10000, R3 ;  /* 0x00010000000f7824 */ /* 0x040fe200078e0203 */
[----:B------:R-:W-:-:S03]  /*0110*/  LOP3.LUT R0, R0, 0x8, RZ, 0xfc, !PT ;  /* 0x0000000800007812 */ /* 0x000fc600078efcff */
[----:B----4-:R-:W-:-:S06]  /*0120*/  IMAD.WIDE R14, R15, 0x4, R4 ;  /* 0x000000040f0e7825 */ /* 0x010fcc00078e0204 */
[----:B------:R1:W2:Y:S01]  /*0130*/  @!P0 LDG.E.EL.128 R8, desc[UR8][R14.64] ;  /* 0x000000080e088981 */ /* 0x0002a2000c2e1d00 */
[C---:B------:R-:W-:Y:S01]  /*0140*/  ISETP.GE.AND P0, PT, R0.reuse, 0xc, PT ;  /* 0x0000000c0000780c */ /* 0x040fe20003f06270 */
[----:B------:R-:W-:Y:S01]  /*0150*/  IMAD R17, R0, 0x10000, R3 ;  /* 0x0001000000117824 */ /* 0x000fe200078e0203 */
[----:B------:R-:W-:-:S03]  /*0160*/  CS2R R6, SRZ ;  /* 0x0000000000067805 */ /* 0x000fc6000001ff00 */
[----:B------:R-:W-:Y:S01]  /*0170*/  IMAD.WIDE R16, R17, 0x4, R4 ;  /* 0x0000000411107825 */ /* 0x000fe200078e0204 */
[----:B------:R-:W-:-:S07]  /*0180*/  CS2R R4, SRZ ;  /* 0x0000000000047805 */ /* 0x000fce000001ff00 */
[----:B------:R3:W4:Y:S01]  /*0190*/  @!P0 LDG.E.EL.128 R4, desc[UR8][R16.64] ;  /* 0x0000000810048981 */ /* 0x000722000c2e1d00 */
[----:B------:R-:W5:Y:S01]  /*01a0*/  S2UR UR6, SR_CgaCtaId ;  /* 0x00000000000679c3 */ /* 0x000f620000008800 */
[----:B------:R-:W-:Y:S01]  /*01b0*/  SHF.R.U32.HI R0, RZ, 0x6, R2 ;  /* 0x00000006ff007819 */ /* 0x000fe20000011602 */
[----:B------:R-:W-:Y:S01]  /*01c0*/  IMAD.U32 R3, RZ, RZ, UR4 ;  /* 0x00000004ff037e24 */ /* 0x000fe2000f8e00ff */
[----:B------:R-:W5:Y:S01]  /*01d0*/  S2R R12, SR_TID.X ;  /* 0x00000000000c7919 */ /* 0x000f620000002100 */
[----:B------:R-:W-:Y:S01]  /*01e0*/  UMOV UR5, 0x400 ;  /* 0x0000040000057882 */ /* 0x000fe20000000000 */
[----:B------:R-:W-:Y:S01]  /*01f0*/  SGXT.U32 R0, R0, 0x1 ;  /* 0x000000010000781a */ /* 0x000fe20000000000 */
[----:B------:R-:W-:Y:S01]  /*0200*/  UISETP.GE.AND UP0, UPT, UR4, URZ, UPT ;  /* 0x0000003f0400728c */ /* 0x000fe2000bf06270 */
[----:B------:R-:W-:Y:S02]  /*0210*/  LOP3.LUT R2, R13, 0x3f, R2, 0xf8, !PT ;  /* 0x0000003f0d027812 */ /* 0x000fe400078ef802 */
[----:B-1----:R-:W-:-:S02]  /*0220*/  LOP3.LUT R14, R3, 0x2, R0, 0xfe, !PT ;  /* 0x00000002030e7812 */ /* 0x002fc400078efe00 */
[----:B---3--:R-:W-:Y:S02]  /*0230*/  LOP3.LUT R16, R3, 0x6, R0, 0xfe, !PT ;  /* 0x0000000603107812 */ /* 0x008fe400078efe00 */
[C---:B------:R-:W-:Y:S01]  /*0240*/  ISETP.GE.AND P5, PT, R14.reuse, 0xc, PT ;  /* 0x0000000c0e00780c */ /* 0x040fe20003fa6270 */
[----:B------:R-:W-:Y:S01]  /*0250*/  IMAD.HI R18, R14, 0x55555556, RZ ;  /* 0x555555560e127827 */ /* 0x000fe200078e02ff */
[----:B------:R-:W-:-:S04]  /*0260*/  ISETP.GE.AND P3, PT, R16, 0xc, PT ;  /* 0x0000000c1000780c */ /* 0x000fc80003f66270 */
[----:B------:R-:W-:-:S05]  /*0270*/  LEA.HI R17, R18, R18, RZ, 0x1 ;  /* 0x0000001212117211 */ /* 0x000fca00078f08ff */
[----:B------:R-:W-:Y:S01]  /*0280*/  IMAD R18, R17, -0x3, R14 ;  /* 0xfffffffd11127824 */ /* 0x000fe200078e020e */
[----:B-----5:R-:W-:-:S03]  /*0290*/  UPRMT UR5, UR6, 0x654, UR5 ;  /* 0x0000065406057896 */ /* 0x020fc60008000005 */
[----:B------:R-:W-:Y:S01]  /*02a0*/  IMAD R13, R17, 0x30000, R18 ;  /* 0x00030000110d7824 */ /* 0x000fe200078e0212 */
[----:B------:R-:W-:-:S03]  /*02b0*/  LOP3.LUT R18, R0, UR4, RZ, 0xfc, !PT ;  /* 0x0000000400127c12 */ /* 0x000fc6000f8efcff */
[----:B------:R-:W-:Y:S01]  /*02c0*/  IMAD R13, R2, 0x3, R13 ;  /* 0x00000003020d7824 */ /* 0x000fe200078e020d */
[----:B------:R-:W-:Y:S01]  /*02d0*/  ISETP.GE.AND P4, PT, R18, 0xc, PT ;  /* 0x0000000c1200780c */ /* 0x000fe20003f86270 */
[C---:B0-----:R-:W-:Y:S01]  /*02e0*/  IMAD.SHL.U32 R22, R12.reuse, 0x4, RZ ;  /* 0x000000040c167824 */ /* 0x041fe200078e00ff */
[----:B------:R-:W-:-:S04]  /*02f0*/  LOP3.LUT R20, R12, 0x40, RZ, 0xc0, !PT ;  /* 0x000000400c147812 */ /* 0x000fc800078ec0ff */
[----:B------:R-:W-:-:S05]  /*0300*/  LOP3.LUT R15, R22, 0xc0, RZ, 0xc0, !PT ;  /* 0x000000c0160f7812 */ /* 0x000fca00078ec0ff */
[----:B------:R-:W-:Y:S01]  /*0310*/  IMAD R21, R20, 0x4, R15 ;  /* 0x0000000414157824 */ /* 0x000fe200078e020f */
[----:B------:R-:W-:Y:S01]  /*0320*/  LOP3.LUT R15, R3, 0x4, R0, 0xfe, !PT ;  /* 0x00000004030f7812 */ /* 0x000fe200078efe00 */
[----:B------:R-:W-:-:S03]  /*0330*/  IMAD.HI R20, R16, 0x55555556, RZ ;  /* 0x5555555610147827 */ /* 0x000fc600078e02ff */
[----:B------:R-:W-:Y:S01]  /*0340*/  LOP3.LUT R22, R21, 0x3c, R22, 0xf8, !PT ;  /* 0x0000003c15167812 */ /* 0x000fe200078ef816 */
[----:B------:R-:W-:Y:S01]  /*0350*/  IMAD.HI R19, R15, 0x55555556, RZ ;  /* 0x555555560f137827 */ /* 0x000fe200078e02ff */
[----:B------:R-:W-:Y:S02]  /*0360*/  LEA.HI R17, R20, R20, RZ, 0x1 ;  /* 0x0000001414117211 */ /* 0x000fe400078f08ff */
[----:B------:R-:W-:Y:S02]  /*0370*/  LEA.HI R22, R21, R22, RZ, 0x1a ;  /* 0x0000001615167211 */ /* 0x000fe400078fd0ff */
[----:B------:R-:W-:Y:S01]  /*0380*/  LEA.HI R14, R19, R19, RZ, 0x1 ;  /* 0x00000013130e7211 */ /* 0x000fe200078f08ff */
[----:B------:R-:W-:Y:S01]  /*0390*/  IMAD R16, R17, -0x3, R16 ;  /* 0xfffffffd11107824 */ /* 0x000fe200078e0210 */
[----:B------:R-:W-:Y:S01]  /*03a0*/  LEA R20, R22, UR5, 0x2 ;  /* 0x0000000516147c11 */ /* 0x000fe2000f8e10ff */
[----:B------:R-:W-:Y:S01]  /*03b0*/  IMAD.HI R22, R18, 0x55555556, RZ ;  /* 0x5555555612167827 */ /* 0x000fe200078e02ff */
[----:B------:R-:W-:-:S02]  /*03c0*/  LOP3.LUT R19, R12, 0x7f, RZ, 0xc0, !PT ;  /* 0x0000007f0c137812 */ /* 0x000fc400078ec0ff */
[----:B------:R-:W-:Y:S01]  /*03d0*/  ISETP.GE.AND P0, PT, R15, 0xc, PT ;  /* 0x0000000c0f00780c */ /* 0x000fe20003f06270 */
[C---:B------:R-:W-:Y:S01]  /*03e0*/  IMAD R27, R14.reuse, -0x3, R15 ;  /* 0xfffffffd0e1b7824 */ /* 0x040fe200078e020f */
[----:B------:R-:W-:Y:S01]  /*03f0*/  LOP3.LUT R12, R19, 0x80, RZ, 0xfc, !PT ;  /* 0x00000080130c7812 */ /* 0x000fe200078efcff */
[----:B------:R-:W-:Y:S01]  /*0400*/  IMAD R15, R17, 0x30000, R16 ;  /* 0x00030000110f7824 */ /* 0x000fe200078e0210 */
[C---:B------:R-:W-:Y:S01]  /*0410*/  LOP3.LUT R16, R19.reuse, 0x180, RZ, 0xfc, !PT ;  /* 0x0000018013107812 */ /* 0x040fe200078efcff */
[----:B------:R-:W-:Y:S01]  /*0420*/  IMAD R27, R14, 0x30000, R27 ;  /* 0x000300000e1b7824 */ /* 0x000fe200078e021b */
[----:B------:R-:W-:Y:S01]  /*0430*/  LOP3.LUT R14, R19, 0x100, RZ, 0xfc, !PT ;  /* 0x00000100130e7812 */ /* 0x000fe200078efcff */
[----:B------:R-:W-:Y:S01]  /*0440*/  IMAD.IADD R21, R0, 0x1, R19 ;  /* 0x0000000100157824 */ /* 0x000fe200078e0213 */
[-C--:B------:R-:W-:Y:S01]  /*0450*/  LEA.HI R12, R12, R19.reuse, RZ, 0x1a ;  /* 0x000000130c0c7211 */ /* 0x080fe200078fd0ff */
[----:B------:R-:W-:Y:S01]  /*0460*/  IMAD R15, R2, 0x3, R15 ;  /* 0x00000003020f7824 */ /* 0x000fe200078e020f */
[----:B------:R-:W-:-:S02]  /*0470*/  LEA.HI R14, R14, R19, RZ, 0x1a ;  /* 0x000000130e0e7211 */ /* 0x000fc400078fd0ff */
[----:B------:R-:W-:Y:S02]  /*0480*/  LEA.HI R16, R16, R19, RZ, 0x1a ;  /* 0x0000001310107211 */ /* 0x000fe400078fd0ff */
[----:B------:R-:W-:Y:S02]  /*0490*/  LEA R21, R21, UR5, 0x2 ;  /* 0x0000000515157c11 */ /* 0x000fe4000f8e10ff */
[----:B------:R-:W-:Y:S02]  /*04a0*/  LEA R23, R12, UR5, 0x2 ;  /* 0x000000050c177c11 */ /* 0x000fe4000f8e10ff */
[----:B------:R-:W-:Y:S02]  /*04b0*/  LEA R25, R14, UR5, 0x2 ;  /* 0x000000050e197c11 */ /* 0x000fe4000f8e10ff */
[----:B------:R-:W-:Y:S02]  /*04c0*/  LEA R16, R16, UR5, 0x2 ;  /* 0x0000000510107c11 */ /* 0x000fe4000f8e10ff */
[----:B------:R-:W-:Y:S01]  /*04d0*/  LOP3.LUT R12, R3, 0xc, R0, 0xfe, !PT ;  /* 0x0000000c030c7812 */ /* 0x000fe200078efe00 */
[----:B--2---:R-:W-:Y:S04]  /*04e0*/  STS [R20], R8 ;  /* 0x0000000814007388 */ /* 0x004fe80000000800 */
[----:B------:R0:W-:Y:S04]  /*04f0*/  STS [R20+0x4], R9 ;  /* 0x0000040914007388 */ /* 0x0001e80000000800 */
[----:B------:R1:W-:Y:S04]  /*0500*/  STS [R20+0x8], R10 ;  /* 0x0000080a14007388 */ /* 0x0003e80000000800 */
[----:B------:R2:W-:Y:S01]  /*0510*/  STS [R20+0xc], R11 ;  /* 0x00000c0b14007388 */ /* 0x0005e20000000800 */
[----:B0-----:R-:W0:Y:S08]  /*0520*/  LDC.64 R8, c[0x0][0x218] ;  /* 0x00008600ff087b82 */ /* 0x001e300000000a00 */
[----:B------:R-:W-:Y:S01]  /*0530*/  BAR.SYNC.DEFER_BLOCKING 0x0 ;  /* 0x0000000000007b1d */ /* 0x000fe20000010000 */
[----:B-1----:R-:W-:-:S02]  /*0540*/  LOP3.LUT R10, R3, 0xa, R0, 0xfe, !PT ;  /* 0x0000000a030a7812 */ /* 0x002fc400078efe00 */
[----:B--2---:R-:W-:Y:S02]  /*0550*/  LOP3.LUT R11, R3, 0x8, R0, 0xfe, !PT ;  /* 0x00000008030b7812 */ /* 0x004fe400078efe00 */
[----:B------:R-:W-:Y:S02]  /*0560*/  ISETP.GE.AND P1, PT, R10, 0xc, PT ;  /* 0x0000000c0a00780c */ /* 0x000fe40003f26270 */
[C---:B------:R-:W-:Y:S01]  /*0570*/  ISETP.GE.AND P2, PT, R11.reuse, 0xc, PT ;  /* 0x0000000c0b00780c */ /* 0x040fe20003f46270 */
[----:B------:R-:W-:Y:S01]  /*0580*/  IMAD.HI R24, R11, 0x55555556, RZ ;  /* 0x555555560b187827 */ /* 0x000fe200078e02ff */
[----:B------:R-:W1:Y:S04]  /*0590*/  LDS R29, [R21] ;  /* 0x00000000151d7984 */ /* 0x000e680000000800 */
[----:B------:R-:W2:Y:S04]  /*05a0*/  LDS R14, [R23+0x200] ;  /* 0x00020000170e7984 */ /* 0x000ea80000000800 */
[----:B------:R-:W3:Y:S04]  /*05b0*/  LDS R17, [R25+0x400] ;  /* 0x0004000019117984 */ /* 0x000ee80000000800 */
[----:B------:R-:W5:Y:S01]  /*05c0*/  LDS R19, [R16+0x600] ;  /* 0x0006000010137984 */ /* 0x000f620000000800 */
[----:B------:R-:W-:Y:S06]  /*05d0*/  BAR.SYNC.DEFER_BLOCKING 0x0 ;  /* 0x0000000000007b1d */ /* 0x000fec0000010000 */
[----:B----4-:R4:W-:Y:S04]  /*05e0*/  STS [R20], R4 ;  /* 0x0000000414007388 */ /* 0x0109e80000000800 */
[----:B------:R0:W-:Y:S04]  /*05f0*/  STS [R20+0x4], R5 ;  /* 0x0000040514007388 */ /* 0x0001e80000000800 */
[----:B------:R0:W-:Y:S01]  /*0600*/  STS [R20+0x8], R6 ;  /* 0x0000080614007388 */ /* 0x0001e20000000800 */
[----:B----4-:R-:W-:-:S03]  /*0610*/  LEA.HI R4, R24, R24, RZ, 0x1 ;  /* 0x0000001818047211 */ /* 0x010fc600078f08ff */
[----:B------:R4:W-:Y:S01]  /*0620*/  STS [R20+0xc], R7 ;  /* 0x00000c0714007388 */ /* 0x0009e20000000800 */
[----:B0-----:R-:W-:Y:S01]  /*0630*/  LEA.HI R5, R22, R22, RZ, 0x1 ;  /* 0x0000001616057211 */ /* 0x001fe200078f08ff */
[----:B------:R-:W-:Y:S01]  /*0640*/  IMAD R11, R4, -0x3, R11 ;  /* 0xfffffffd040b7824 */ /* 0x000fe200078e020b */
[----:B------:R-:W-:Y:S01]  /*0650*/  BAR.SYNC.DEFER_BLOCKING 0x0 ;  /* 0x0000000000007b1d */ /* 0x000fe20000010000 */
[----:B------:R-:W-:-:S04]  /*0660*/  IMAD.HI R6, R10, 0x55555556, RZ ;  /* 0x555555560a067827 */ /* 0x000fc800078e02ff */
[----:B----4-:R-:W-:Y:S02]  /*0670*/  IMAD R7, R5, -0x3, R18 ;  /* 0xfffffffd05077824 */ /* 0x010fe400078e0212 */
[----:B------:R-:W-:-:S04]  /*0680*/  IMAD.HI R18, R12, 0x55555556, RZ ;  /* 0x555555560c127827 */ /* 0x000fc800078e02ff */
[----:B------:R-:W-:Y:S02]  /*0690*/  IMAD R20, R2, 0x3, R7 ;  /* 0x0000000302147824 */ /* 0x000fe400078e0207 */
[----:B------:R-:W-:Y:S01]  /*06a0*/  IMAD R7, R4, 0x30000, R11 ;  /* 0x0003000004077824 */ /* 0x000fe200078e020b */
[----:B------:R-:W-:Y:S01]  /*06b0*/  LEA.HI R4, R18, R18, RZ, 0x1 ;  /* 0x0000001212047211 */ /* 0x000fe200078f08ff */
[----:B------:R-:W-:Y:S01]  /*06c0*/  IMAD R11, R5, 0x30000, R20 ;  /* 0x00030000050b7824 */ /* 0x000fe200078e0214 */
[----:B------:R-:W-:-:S03]  /*06d0*/  LEA.HI R5, R6, R6, RZ, 0x1 ;  /* 0x0000000606057211 */ /* 0x000fc600078f08ff */
[----:B------:R-:W-:Y:S02]  /*06e0*/  IMAD R18, R4, -0x3, R12 ;  /* 0xfffffffd04127824 */ /* 0x000fe400078e020c */
[----:B------:R-:W-:Y:S01]  /*06f0*/  IMAD R6, R5, -0x3, R10 ;  /* 0xfffffffd05067824 */ /* 0x000fe200078e020a */
[----:B------:R-:W0:Y:S01]  /*0700*/  LDS R21, [R21] ;  /* 0x0000000015157984 */ /* 0x000e220000000800 */
[----:B------:R-:W-:-:S03]  /*0710*/  IMAD.WIDE R10, R11, 0x4, R8 ;  /* 0x000000040b0a7825 */ /* 0x000fc600078e0208 */
[----:B------:R-:W4:Y:S01]  /*0720*/  LDS R23, [R23+0x200] ;  /* 0x0002000017177984 */ /* 0x000f220000000800 */
[----:B------:R-:W-:-:S03]  /*0730*/  IMAD.WIDE R12, R13, 0x4, R8 ;  /* 0x000000040d0c7825 */ /* 0x000fc600078e0208 */
[----:B------:R-:W4:Y:S01]  /*0740*/  LDS R25, [R25+0x400] ;  /* 0x0004000019197984 */ /* 0x000f220000000800 */
[----:B------:R-:W-:Y:S02]  /*0750*/  IMAD R6, R5, 0x30000, R6 ;  /* 0x0003000005067824 */ /* 0x000fe400078e0206 */
[----:B------:R-:W-:Y:S01]  /*0760*/  IMAD R4, R4, 0x30000, R18 ;  /* 0x0003000004047824 */ /* 0x000fe200078e0212 */
[----:B-1----:R1:W-:Y:S01]  /*0770*/  @!P4 STG.E desc[UR8][R10.64], R29 ;  /* 0x0000001d0a00c986 */ /* 0x0023e2000c101908 */
[----:B------:R-:W-:Y:S01]  /*0780*/  PLOP3.LUT P4, PT, PT, PT, UP0, 0x80, 0x0 ;  /* 0x000000000000781c */ /* 0x000fe20003f8f008 */
[C---:B------:R-:W-:Y:S02]  /*0790*/  IMAD R5, R2.reuse, 0x3, R27 ;  /* 0x0000000302057824 */ /* 0x040fe400078e021b */
[----:B--2---:R2:W-:Y:S01]  /*07a0*/  @!P5 STG.E desc[UR8][R12.64], R14 ;  /* 0x0000000e0c00d986 */ /* 0x0045e2000c101908 */
[----:B------:R-:W-:Y:S01]  /*07b0*/  PLOP3.LUT P5, PT, PT, PT, UP0, 0x40, 0x0 ;  /* 0x000000000000781c */ /* 0x000fe20003fae808 */
[----:B------:R-:W-:-:S02]  /*07c0*/  IMAD R27, R2, 0x3, R7 ;  /* 0x00000003021b7824 */ /* 0x000fc400078e0207 */
[C---:B------:R-:W-:Y:S02]  /*07d0*/  IMAD R18, R2.reuse, 0x3, R6 ;  /* 0x0000000302127824 */ /* 0x040fe400078e0206 */
[----:B------:R-:W-:Y:S02]  /*07e0*/  IMAD R20, R2, 0x3, R4 ;  /* 0x0000000302147824 */ /* 0x000fe400078e0204 */
[----:B------:R-:W-:-:S04]  /*07f0*/  IMAD.WIDE R4, R5, 0x4, R8 ;  /* 0x0000000405047825 */ /* 0x000fc800078e0208 */
[--C-:B------:R-:W-:Y:S01]  /*0800*/  IMAD.WIDE R6, R15, 0x4, R8.reuse ;  /* 0x000000040f067825 */ /* 0x100fe200078e0208 */
[----:B---3--:R3:W-:Y:S03]  /*0810*/  @!P0 STG.E desc[UR8][R4.64], R17 ;  /* 0x0000001104008986 */ /* 0x0087e6000c101908 */
[--C-:B-1----:R-:W-:Y:S01]  /*0820*/  IMAD.WIDE R10, R27, 0x4, R8.reuse ;  /* 0x000000041b0a7825 */ /* 0x102fe200078e0208 */
[----:B-----5:R3:W-:Y:S03]  /*0830*/  @!P3 STG.E desc[UR8][R6.64], R19 ;  /* 0x000000130600b986 */ /* 0x0207e6000c101908 */
[----:B--2---:R-:W-:-:S04]  /*0840*/  IMAD.WIDE R12, R18, 0x4, R8 ;  /* 0x00000004120c7825 */ /* 0x004fc800078e0208 */
[----:B------:R-:W-:Y:S01]  /*0850*/  IMAD.WIDE R14, R20, 0x4, R8 ;  /* 0x00000004140e7825 */ /* 0x000fe200078e0208 */
[----:B0-----:R3:W-:Y:S04]  /*0860*/  @!P2 STG.E desc[UR8][R10.64], R21 ;  /* 0x000000150a00a986 */ /* 0x0017e8000c101908 */
[----:B----4-:R3:W-:Y:S04]  /*0870*/  @!P1 STG.E desc[UR8][R12.64], R23 ;  /* 0x000000170c009986 */ /* 0x0107e8000c101908 */
[----:B------:R3:W-:Y:S01]  /*0880*/  @!P4 STG.E desc[UR8][R14.64], R25 ;  /* 0x000000190e00c986 */ /* 0x0007e2000c101908 */
[----:B------:R-:W-:Y:S05]  /*0890*/  @!P5 EXIT ;  /* 0x000000000000d94d */ /* 0x000fea0003800000 */
[----:B---3--:R-:W0:Y:S01]  /*08a0*/  LDS R5, [R16+0x600] ;  /* 0x0006000010057984 */ /* 0x008e220000000800 */
[----:B------:R-:W-:-:S05]  /*08b0*/  LOP3.LUT R0, R3, 0xe, R0, 0xfe, !PT ;  /* 0x0000000e03007812 */ /* 0x000fca00078efe00 */
[----:B------:R-:W-:-:S05]  /*08c0*/  IMAD.HI R3, R0, 0x55555556, RZ ;  /* 0x5555555600037827 */ /* 0x000fca00078e02ff */
[----:B------:R-:W-:-:S05]  /*08d0*/  LEA.HI R3, R3, R3, RZ, 0x1 ;  /* 0x0000000303037211 */ /* 0x000fca00078f08ff */
[----:B------:R-:W-:-:S04]  /*08e0*/  IMAD R0, R3, -0x3, R0 ;  /* 0xfffffffd03007824 */ /* 0x000fc800078e0200 */
[----:B------:R-:W-:-:S04]  /*08f0*/  IMAD R3, R3, 0x30000, R0 ;  /* 0x0003000003037824 */ /* 0x000fc800078e0200 */
[----:B------:R-:W-:-:S04]  /*0900*/  IMAD R3, R2, 0x3, R3 ;  /* 0x0000000302037824 */ /* 0x000fc800078e0203 */
[----:B------:R-:W-:-:S05]  /*0910*/  IMAD.WIDE R8, R3, 0x4, R8 ;  /* 0x0000000403087825 */ /* 0x000fca00078e0208 */
[----:B0-----:R-:W-:Y:S01]  /*0920*/  STG.E desc[UR8][R8.64], R5 ;  /* 0x0000000508007986 */ /* 0x001fe2000c101908 */
[----:B------:R-:W-:Y:S05]  /*0930*/  EXIT ;  /* 0x000000000000794d */ /* 0x000fea0003800000 */
.L_x_0:
[----:B------:R-:W-:-:S00]  /*0940*/  BRA `(.L_x_0) ;  /* 0xfffffffc00fc7947 */ /* 0x000fc0000383ffff */
[----:B------:R-:W-:-:S00]  /*0950*/  NOP ;  /* 0x0000000000007918 */ /* 0x000fc00000000000 */
        /* <DEDUP_REMOVED lines=10> */
.L_x_1:


//--------------------- .nv.shared.triton_poi_fused_1 --------------------------
	.section	.nv.shared.triton_poi_fused_1,"aw",@nobits
	.sectionflags	@""
	.align	16
	.zero		1024


//--------------------- .nv.constant0.triton_poi_fused_1 --------------------------
	.section	.nv.constant0.triton_poi_fused_1,"a",@progbits
	.sectionflags	@""
	.align	4
.nv.constant0.triton_poi_fused_1:
	.zero		552
